	.headerflags	@"EF_CUDA_TEXMODE_UNIFIED EF_CUDA_64BIT_ADDRESS EF_CUDA_ACCELERATORS EF_CUDA_SM90 EF_CUDA_VIRTUAL_SM(EF_CUDA_SM90)"
	.elftype	@"ET_EXEC"


//--------------------- .nv.info                  --------------------------
	.section	.nv.info,"",@"SHT_CUDA_INFO"
	.align	4


	//----- nvinfo : EIATTR_REGCOUNT
	.align		4
        /*0000*/ 	.byte	0x04, 0x2f
        /*0002*/ 	.short	(.L_1 - .L_0)
	.align		4
.L_0:
        /*0004*/ 	.word	index@(triton_poi_fused_convolution_0)
        /*0008*/ 	.word	0x0000000c


	//----- nvinfo : EIATTR_MIN_STACK_SIZE
	.align		4
.L_1:
        /*000c*/ 	.byte	0x04, 0x12
        /*000e*/ 	.short	(.L_3 - .L_2)
	.align		4
.L_2:
        /*0010*/ 	.word	index@(triton_poi_fused_convolution_0)
        /*0014*/ 	.word	0x00000000


	//----- nvinfo : EIATTR_FRAME_SIZE
	.align		4
.L_3:
        /*0018*/ 	.byte	0x04, 0x11
        /*001a*/ 	.short	(.L_5 - .L_4)
	.align		4
.L_4:
        /*001c*/ 	.word	index@(triton_poi_fused_convolution_0)
        /*0020*/ 	.word	0x00000000


	//----- nvinfo : EIATTR_MIN_STACK_SIZE
	.align		4
.L_5:
        /*0024*/ 	.byte	0x04, 0x12
        /*0026*/ 	.short	(.L_7 - .L_6)
	.align		4
.L_6:
        /*0028*/ 	.word	index@(triton_poi_fused_convolution_0)
        /*002c*/ 	.word	0x00000000
.L_7:


//--------------------- .nv.info.triton_poi_fused_convolution_0 --------------------------
	.section	.nv.info.triton_poi_fused_convolution_0,"",@"SHT_CUDA_INFO"
	.sectionflags	@""
	.align	4


	//----- nvinfo : EIATTR_CUDA_API_VERSION
	.align		4
        /*0000*/ 	.byte	0x04, 0x37
        /*0002*/ 	.short	(.L_9 - .L_8)
.L_8:
        /*0004*/ 	.word	0x0000007c


	//----- nvinfo : EIATTR_KPARAM_INFO
	.align		4
.L_9:
        /*0008*/ 	.byte	0x04, 0x17
        /*000a*/ 	.short	(.L_11 - .L_10)
.L_10:
        /*000c*/ 	.word	0x00000000
        /*0010*/ 	.short	0x0002
        /*0012*/ 	.short	0x0010
        /*0014*/ 	.byte	0x00, 0xf0, 0x11, 0x00


	//----- nvinfo : EIATTR_KPARAM_INFO
	.align		4
.L_11:
        /*0018*/ 	.byte	0x04, 0x17
        /*001a*/ 	.short	(.L_13 - .L_12)
.L_12:
        /*001c*/ 	.word	0x00000000
        /*0020*/ 	.short	0x0001
        /*0022*/ 	.short	0x0008
        /*0024*/ 	.byte	0x00, 0xf4, 0x21, 0x00


	//----- nvinfo : EIATTR_KPARAM_INFO
	.align		4
.L_13:
        /*0028*/ 	.byte	0x04, 0x17
        /*002a*/ 	.short	(.L_15 - .L_14)
.L_14:
        /*002c*/ 	.word	0x00000000
        /*0030*/ 	.short	0x0000
        /*0032*/ 	.short	0x0000
        /*0034*/ 	.byte	0x00, 0xf4, 0x21, 0x00


	//----- nvinfo : EIATTR_SPARSE_MMA_MASK
	.align		4
.L_15:
        /*0038*/ 	.byte	0x03, 0x50
        /*003a*/ 	.short	0x0000


	//----- nvinfo : EIATTR_MAXREG_COUNT
	.align		4
        /*003c*/ 	.byte	0x03, 0x1b
        /*003e*/ 	.short	0x00ff


	//----- nvinfo : EIATTR_EXIT_INSTR_OFFSETS
	.align		4
        /*0040*/ 	.byte	0x04, 0x1c
        /*0042*/ 	.short	(.L_17 - .L_16)


	//   ....[0]....
.L_16:
        /*0044*/ 	.word	0x000001c0


	//   ....[1]....
        /*0048*/ 	.word	0x000001e0


	//----- nvinfo : EIATTR_REQNTID
	.align		4
.L_17:
        /*004c*/ 	.byte	0x04, 0x10
        /*004e*/ 	.short	(.L_19 - .L_18)
.L_18:
        /*0050*/ 	.word	0x00000080
        /*0054*/ 	.word	0x00000001
        /*0058*/ 	.word	0x00000001


	//----- nvinfo : EIATTR_CBANK_PARAM_SIZE
	.align		4
.L_19:
        /*005c*/ 	.byte	0x03, 0x19
        /*005e*/ 	.short	0x0014


	//----- nvinfo : EIATTR_PARAM_CBANK
	.align		4
        /*0060*/ 	.byte	0x04, 0x0a
        /*0062*/ 	.short	(.L_21 - .L_20)
	.align		4
.L_20:
        /*0064*/ 	.word	index@(.nv.constant0.triton_poi_fused_convolution_0)
        /*0068*/ 	.short	0x0210
        /*006a*/ 	.short	0x0014


	//----- nvinfo : EIATTR_SW_WAR
	.align		4
.L_21:
        /*006c*/ 	.byte	0x04, 0x36
        /*006e*/ 	.short	(.L_23 - .L_22)
.L_22:
        /*0070*/ 	.word	0x00000008
.L_23:


//--------------------- .nv.callgraph             --------------------------
	.section	.nv.callgraph,"",@"SHT_CUDA_CALLGRAPH"
	.align	4
	.sectionentsize	8
	.align		4
        /*0000*/ 	.word	0x00000000
	.align		4
        /*0004*/ 	.word	0xffffffff
	.align		4
        /*0008*/ 	.word	0x00000000
	.align		4
        /*000c*/ 	.word	0xfffffffe
	.align		4
        /*0010*/ 	.word	0x00000000
	.align		4
        /*0014*/ 	.word	0xfffffffd
	.align		4
        /*0018*/ 	.word	0x00000000
	.align		4
        /*001c*/ 	.word	0xfffffffc


//--------------------- .text.triton_poi_fused_convolution_0 --------------------------
	.section	.text.triton_poi_fused_convolution_0,"ax",@progbits
	.align	128
        .global         triton_poi_fused_convolution_0
        .type           triton_poi_fused_convolution_0,@function
        .size           triton_poi_fused_convolution_0,(.L_x_1 - triton_poi_fused_convolution_0)
        .other          triton_poi_fused_convolution_0,@"STO_CUDA_ENTRY STV_DEFAULT"
triton_poi_fused_convolution_0:
.text.triton_poi_fused_convolution_0:
[----:B------:R-:W0:Y:S02]  /*0000*/  LDC R1, c[0x0][0x28] ;  /* 0x00000a00ff017b82 */ /* 0x000e240000000800 */
[----:B------:R-:W1:Y:S01]  /*0010*/  S2R R0, SR_TID.X ;  /* 0x0000000000007919 */ /* 0x000e620000002100 */
[----:B------:R-:W2:Y:S01]  /*0020*/  LDC.64 R4, c[0x0][0x218] ;  /* 0x00008600ff047b82 */ /* 0x000ea20000000a00 */
[----:B------:R-:W-:Y:S01]  /*0030*/  ULDC.64 UR4, c[0x0][0x208] ;  /* 0x0000820000047ab9 */ /* 0x000fe20000000a00 */
[----:B------:R-:W3:Y:S01]  /*0040*/  S2R R7, SR_CTAID.X ;  /* 0x0000000000077919 */ /* 0x000ee20000002500 */
[----:B-1----:R-:W-:Y:S01]  /*0050*/  IMAD.SHL.U32 R0, R0, 0x2, RZ ;  /* 0x0000000200007824 */ /* 0x002fe200078e00ff */
[----:B---3--:R-:W-:-:S04]  /*0060*/  SHF.R.S32.HI R2, RZ, 0x17, R7 ;  /* 0x00000017ff027819 */ /* 0x008fc80000011407 */
[----:B------:R-:W-:Y:S02]  /*0070*/  LOP3.LUT R0, R0, 0xfe, RZ, 0xc0, !PT ;  /* 0x000000fe00007812 */ /* 0x000fe400078ec0ff */
[----:B------:R-:W-:-:S03]  /*0080*/  SGXT R2, R2, 0x1 ;  /* 0x000000010202781a */ /* 0x000fc60000000200 */
[----:B------:R-:W-:-:S05]  /*0090*/  IMAD R7, R7, 0x100, R0 ;  /* 0x0000010007077824 */ /* 0x000fca00078e0200 */
[----:B------:R-:W-:Y:S02]  /*00a0*/  LEA.HI R0, R2, R7, RZ, 0x4 ;  /* 0x0000000702007211 */ /* 0x000fe400078f20ff */
[----:B------:R-:W1:Y:S01]  /*00b0*/  LDC.64 R2, c[0x0][0x210] ;  /* 0x00008400ff027b82 */ /* 0x000e620000000a00 */
[----:B------:R-:W-:Y:S02]  /*00c0*/  ISETP.GE.AND P0, PT, R7, 0x480, PT ;  /* 0x000004800700780c */ /* 0x000fe40003f06270 */
[----:B------:R-:W-:-:S05]  /*00d0*/  SHF.R.S32.HI R0, RZ, 0x4, R0 ;  /* 0x00000004ff007819 */ /* 0x000fca0000011400 */
[----:B------:R-:W-:-:S05]  /*00e0*/  IMAD.HI R6, R0, 0x38e38e39, RZ ;  /* 0x38e38e3900067827 */ /* 0x000fca00078e02ff */
[----:B------:R-:W-:-:S04]  /*00f0*/  SHF.R.U32.HI R9, RZ, 0x1f, R6 ;  /* 0x0000001fff097819 */ /* 0x000fc80000011606 */
[----:B------:R-:W-:-:S05]  /*0100*/  LEA.HI.SX32 R9, R6, R9, 0x1e ;  /* 0x0000000906097211 */ /* 0x000fca00078ff2ff */
[----:B------:R-:W-:Y:S02]  /*0110*/  IMAD R9, R9, -0x12, R0 ;  /* 0xffffffee09097824 */ /* 0x000fe400078e0200 */
[----:B-1----:R-:W-:Y:S01]  /*0120*/  IMAD.WIDE R2, R7, 0x4, R2 ;  /* 0x0000000407027825 */ /* 0x002fe200078e0202 */
[----:B------:R-:W-:-:S03]  /*0130*/  CS2R R6, SRZ ;  /* 0x0000000000067805 */ /* 0x000fc6000001ff00 */
[----:B--2---:R-:W-:Y:S01]  /*0140*/  IMAD.WIDE R4, R9, 0x4, R4 ;  /* 0x0000000409047825 */ /* 0x004fe200078e0204 */
[----:B------:R-:W-:Y:S02]  /*0150*/  HFMA2.MMA R9, -RZ, RZ, 0, 0 ;  /* 0x00000000ff097435 */ /* 0x000fe400000001ff */
[----:B------:R-:W2:Y:S01]  /*0160*/  @!P0 LDG.E.64 R6, desc[UR4][R2.64] ;  /* 0x0000000402068981 */ /* 0x000ea2000c1e1b00 */
[----:B------:R-:W-:-:S06]  /*0170*/  IMAD.MOV.U32 R0, RZ, RZ, RZ ;  /* 0x000000ffff007224 */ /* 0x000fcc00078e00ff */
[----:B------:R-:W2:Y:S04]  /*0180*/  @!P0 LDG.E.EL R0, desc[UR4][R4.64] ;  /* 0x0000000404008981 */ /* 0x000ea8000c2e1900 */
[----:B------:R-:W3:Y:S01]  /*0190*/  @!P0 LDG.E.EL R9, desc[UR4][R4.64] ;  /* 0x0000000404098981 */ /* 0x000ee2000c2e1900 */
[----:B--2---:R-:W-:Y:S01]  /*01a0*/  FADD R7, R0, R7 ;  /* 0x0000000700077221 */ /* 0x004fe20000000000 */
[----:B---3--:R-:W-:Y:S01]  /*01b0*/  FADD R6, R9, R6 ;  /* 0x0000000609067221 */ /* 0x008fe20000000000 */
[----:B------:R-:W-:Y:S06]  /*01c0*/  @P0 EXIT ;  /* 0x000000000000094d */ /* 0x000fec0003800000 */
[----:B------:R-:W-:Y:S01]  /*01d0*/  STG.E.64 desc[UR4][R2.64], R6 ;  /* 0x0000000602007986 */ /* 0x000fe2000c101b04 */
[----:B------:R-:W-:Y:S05]  /*01e0*/  EXIT ;  /* 0x000000000000794d */ /* 0x000fea0003800000 */
.L_x_0:
[----:B------:R-:W-:-:S00]  /*01f0*/  BRA `(.L_x_0) ;  /* 0xfffffffc00fc7947 */ /* 0x000fc0000383ffff */
[----:B------:R-:W-:-:S00]  /*0200*/  NOP ;  /* 0x0000000000007918 */ /* 0x000fc00000000000 */
[----:B------:R-:W-:-:S00]  /*0210*/  NOP ;  /* 0x0000000000007918 */ /* 0x000fc00000000000 */
[----:B------:R-:W-:-:S00]  /*0220*/  NOP ;  /* 0x0000000000007918 */ /* 0x000fc00000000000 */
[----:B------:R-:W-:-:S00]  /*0230*/  NOP ;  /* 0x0000000000007918 */ /* 0x000fc00000000000 */
[----:B------:R-:W-:-:S00]  /*0240*/  NOP ;  /* 0x0000000000007918 */ /* 0x000fc00000000000 */
[----:B------:R-:W-:-:S00]  /*0250*/  NOP ;  /* 0x0000000000007918 */ /* 0x000fc00000000000 */
[----:B------:R-:W-:-:S00]  /*0260*/  NOP ;  /* 0x0000000000007918 */ /* 0x000fc00000000000 */
[----:B------:R-:W-:-:S00]  /*0270*/  NOP ;  /* 0x0000000000007918 */ /* 0x000fc00000000000 */
.L_x_1:


//--------------------- .nv.constant0.triton_poi_fused_convolution_0 --------------------------
	.section	.nv.constant0.triton_poi_fused_convolution_0,"a",@progbits
	.sectionflags	@""
	.align	4
.nv.constant0.triton_poi_fused_convolution_0:
	.zero		548
